	.headerflags	@"EF_CUDA_TEXMODE_UNIFIED EF_CUDA_64BIT_ADDRESS EF_CUDA_ACCELERATORS EF_CUDA_SM90 EF_CUDA_VIRTUAL_SM(EF_CUDA_SM90)"
	.elftype	@"ET_EXEC"


//--------------------- .nv.info                  --------------------------
	.section	.nv.info,"",@"SHT_CUDA_INFO"
	.align	4


	//----- nvinfo : EIATTR_REGCOUNT
	.align		4
        /*0000*/ 	.byte	0x04, 0x2f
        /*0002*/ 	.short	(.L_1 - .L_0)
	.align		4
.L_0:
        /*0004*/ 	.word	index@(triton_poi_fused_clone_2)
        /*0008*/ 	.word	0x0000000e


	//----- nvinfo : EIATTR_MIN_STACK_SIZE
	.align		4
.L_1:
        /*000c*/ 	.byte	0x04, 0x12
        /*000e*/ 	.short	(.L_3 - .L_2)
	.align		4
.L_2:
        /*0010*/ 	.word	index@(triton_poi_fused_clone_2)
        /*0014*/ 	.word	0x00000000


	//----- nvinfo : EIATTR_FRAME_SIZE
	.align		4
.L_3:
        /*0018*/ 	.byte	0x04, 0x11
        /*001a*/ 	.short	(.L_5 - .L_4)
	.align		4
.L_4:
        /*001c*/ 	.word	index@(triton_poi_fused_clone_2)
        /*0020*/ 	.word	0x00000000


	//----- nvinfo : EIATTR_MIN_STACK_SIZE
	.align		4
.L_5:
        /*0024*/ 	.byte	0x04, 0x12
        /*0026*/ 	.short	(.L_7 - .L_6)
	.align		4
.L_6:
        /*0028*/ 	.word	index@(triton_poi_fused_clone_2)
        /*002c*/ 	.word	0x00000000
.L_7:


//--------------------- .nv.info.triton_poi_fused_clone_2 --------------------------
	.section	.nv.info.triton_poi_fused_clone_2,"",@"SHT_CUDA_INFO"
	.sectionflags	@""
	.align	4


	//----- nvinfo : EIATTR_CUDA_API_VERSION
	.align		4
        /*0000*/ 	.byte	0x04, 0x37
        /*0002*/ 	.short	(.L_9 - .L_8)
.L_8:
        /*0004*/ 	.word	0x0000007c


	//----- nvinfo : EIATTR_KPARAM_INFO
	.align		4
.L_9:
        /*0008*/ 	.byte	0x04, 0x17
        /*000a*/ 	.short	(.L_11 - .L_10)
.L_10:
        /*000c*/ 	.word	0x00000000
        /*0010*/ 	.short	0x0003
        /*0012*/ 	.short	0x0014
        /*0014*/ 	.byte	0x00, 0xf0, 0x11, 0x00


	//----- nvinfo : EIATTR_KPARAM_INFO
	.align		4
.L_11:
        /*0018*/ 	.byte	0x04, 0x17
        /*001a*/ 	.short	(.L_13 - .L_12)
.L_12:
        /*001c*/ 	.word	0x00000000
        /*0020*/ 	.short	0x0002
        /*0022*/ 	.short	0x0010
        /*0024*/ 	.byte	0x00, 0xf0, 0x11, 0x00


	//----- nvinfo : EIATTR_KPARAM_INFO
	.align		4
.L_13:
        /*0028*/ 	.byte	0x04, 0x17
        /*002a*/ 	.short	(.L_15 - .L_14)
.L_14:
        /*002c*/ 	.word	0x00000000
        /*0030*/ 	.short	0x0001
        /*0032*/ 	.short	0x0008
        /*0034*/ 	.byte	0x00, 0xf4, 0x21, 0x00


	//----- nvinfo : EIATTR_KPARAM_INFO
	.align		4
.L_15:
        /*0038*/ 	.byte	0x04, 0x17
        /*003a*/ 	.short	(.L_17 - .L_16)
.L_16:
        /*003c*/ 	.word	0x00000000
        /*0040*/ 	.short	0x0000
        /*0042*/ 	.short	0x0000
        /*0044*/ 	.byte	0x00, 0xf4, 0x21, 0x00


	//----- nvinfo : EIATTR_SPARSE_MMA_MASK
	.align		4
.L_17:
        /*0048*/ 	.byte	0x03, 0x50
        /*004a*/ 	.short	0x0000


	//----- nvinfo : EIATTR_MAXREG_COUNT
	.align		4
        /*004c*/ 	.byte	0x03, 0x1b
        /*004e*/ 	.short	0x00ff


	//----- nvinfo : EIATTR_EXIT_INSTR_OFFSETS
	.align		4
        /*0050*/ 	.byte	0x04, 0x1c
        /*0052*/ 	.short	(.L_19 - .L_18)


	//   ....[0]....
.L_18:
        /*0054*/ 	.word	0x000002d0


	//   ....[1]....
        /*0058*/ 	.word	0x00000330


	//----- nvinfo : EIATTR_REQNTID
	.align		4
.L_19:
        /*005c*/ 	.byte	0x04, 0x10
        /*005e*/ 	.short	(.L_21 - .L_20)
.L_20:
        /*0060*/ 	.word	0x00000080
        /*0064*/ 	.word	0x00000001
        /*0068*/ 	.word	0x00000001


	//----- nvinfo : EIATTR_CBANK_PARAM_SIZE
	.align		4
.L_21:
        /*006c*/ 	.byte	0x03, 0x19
        /*006e*/ 	.short	0x0018


	//----- nvinfo : EIATTR_PARAM_CBANK
	.align		4
        /*0070*/ 	.byte	0x04, 0x0a
        /*0072*/ 	.short	(.L_23 - .L_22)
	.align		4
.L_22:
        /*0074*/ 	.word	index@(.nv.constant0.triton_poi_fused_clone_2)
        /*0078*/ 	.short	0x0210
        /*007a*/ 	.short	0x0018


	//----- nvinfo : EIATTR_SW_WAR
	.align		4
.L_23:
        /*007c*/ 	.byte	0x04, 0x36
        /*007e*/ 	.short	(.L_25 - .L_24)
.L_24:
        /*0080*/ 	.word	0x00000008
.L_25:


//--------------------- .nv.callgraph             --------------------------
	.section	.nv.callgraph,"",@"SHT_CUDA_CALLGRAPH"
	.align	4
	.sectionentsize	8
	.align		4
        /*0000*/ 	.word	0x00000000
	.align		4
        /*0004*/ 	.word	0xffffffff
	.align		4
        /*0008*/ 	.word	0x00000000
	.align		4
        /*000c*/ 	.word	0xfffffffe
	.align		4
        /*0010*/ 	.word	0x00000000
	.align		4
        /*0014*/ 	.word	0xfffffffd
	.align		4
        /*0018*/ 	.word	0x00000000
	.align		4
        /*001c*/ 	.word	0xfffffffc


//--------------------- .text.triton_poi_fused_clone_2 --------------------------
	.section	.text.triton_poi_fused_clone_2,"ax",@progbits
	.sectionflags	@"SHF_BARRIERS=1"
	.align	128
        .global         triton_poi_fused_clone_2
        .type           triton_poi_fused_clone_2,@function
        .size           triton_poi_fused_clone_2,(.L_x_1 - triton_poi_fused_clone_2)
        .other          triton_poi_fused_clone_2,@"STO_CUDA_ENTRY STV_DEFAULT"
triton_poi_fused_clone_2:
.text.triton_poi_fused_clone_2:
[----:B------:R-:W0:Y:S02]  /*0000*/  LDC R1, c[0x0][0x28] ;  /* 0x00000a00ff017b82 */ /* 0x000e240000000800 */
[----:B------:R-:W1:Y:S01]  /*0010*/  S2R R5, SR_CTAID.Y ;  /* 0x0000000000057919 */ /* 0x000e620000002600 */
[----:B------:R-:W2:Y:S01]  /*0020*/  LDC.64 R2, c[0x0][0x210] ;  /* 0x00008400ff027b82 */ /* 0x000ea20000000a00 */
[----:B------:R-:W-:Y:S01]  /*0030*/  ULDC.64 UR6, c[0x0][0x208] ;  /* 0x0000820000067ab9 */ /* 0x000fe20000000a00 */
[----:B------:R-:W3:Y:S01]  /*0040*/  S2R R0, SR_TID.X ;  /* 0x0000000000007919 */ /* 0x000ee20000002100 */
[----:B------:R-:W4:Y:S01]  /*0050*/  S2R R6, SR_CTAID.X ;  /* 0x0000000000067919 */ /* 0x000f220000002500 */
[----:B-1----:R-:W-:Y:S01]  /*0060*/  IMAD.SHL.U32 R5, R5, 0x20, RZ ;  /* 0x0000002005057824 */ /* 0x002fe200078e00ff */
[----:B---3--:R-:W-:-:S04]  /*0070*/  SHF.R.U32.HI R8, RZ, 0x5, R0 ;  /* 0x00000005ff087819 */ /* 0x008fc80000011600 */
[----:B------:R-:W-:-:S04]  /*0080*/  LOP3.LUT R4, R5, 0x1f, R0, 0xf8, !PT ;  /* 0x0000001f05047812 */ /* 0x000fc800078ef800 */
[----:B------:R-:W-:-:S04]  /*0090*/  SHF.R.S32.HI R7, RZ, 0x1f, R4 ;  /* 0x0000001fff077819 */ /* 0x000fc80000011404 */
[----:B------:R-:W-:Y:S01]  /*00a0*/  LEA.HI R9, R7, R4, RZ, 0x4 ;  /* 0x0000000407097211 */ /* 0x000fe200078f20ff */
[----:B----4-:R-:W-:Y:S01]  /*00b0*/  IMAD.SHL.U32 R7, R6, 0x4, RZ ;  /* 0x0000000406077824 */ /* 0x010fe200078e00ff */
[----:B------:R-:W-:Y:S02]  /*00c0*/  SGXT.U32 R6, R8, 0x2 ;  /* 0x000000020806781a */ /* 0x000fe40000000000 */
[C---:B------:R-:W-:Y:S01]  /*00d0*/  LOP3.LUT R11, R9.reuse, 0xfffffff0, RZ, 0xc0, !PT ;  /* 0xfffffff0090b7812 */ /* 0x040fe200078ec0ff */
[----:B------:R-:W-:Y:S01]  /*00e0*/  IMAD.SHL.U32 R9, R9, 0x4, RZ ;  /* 0x0000000409097824 */ /* 0x000fe200078e00ff */
[----:B------:R-:W-:-:S03]  /*00f0*/  LOP3.LUT R8, R7, R6, RZ, 0xfc, !PT ;  /* 0x0000000607087212 */ /* 0x000fc600078efcff */
[----:B------:R-:W-:Y:S01]  /*0100*/  IMAD.IADD R11, R4, 0x1, -R11 ;  /* 0x00000001040b7824 */ /* 0x000fe200078e0a0b */
[----:B------:R-:W-:-:S03]  /*0110*/  ISETP.GE.AND P0, PT, R8, 0x4, PT ;  /* 0x000000040800780c */ /* 0x000fc60003f06270 */
[----:B------:R-:W-:Y:S01]  /*0120*/  IMAD R11, R8, 0x10, R11 ;  /* 0x00000010080b7824 */ /* 0x000fe200078e020b */
[----:B------:R-:W-:Y:S02]  /*0130*/  LOP3.LUT R8, R9, 0xffffffc0, RZ, 0xc0, !PT ;  /* 0xffffffc009087812 */ /* 0x000fe400078ec0ff */
[----:B------:R-:W-:-:S03]  /*0140*/  ISETP.LT.AND P0, PT, R4, 0x40, !P0 ;  /* 0x000000400400780c */ /* 0x000fc60004701270 */
[----:B------:R-:W-:Y:S02]  /*0150*/  IMAD.IADD R11, R11, 0x1, R8 ;  /* 0x000000010b0b7824 */ /* 0x000fe400078e0208 */
[----:B------:R-:W-:Y:S02]  /*0160*/  IMAD.MOV.U32 R8, RZ, RZ, RZ ;  /* 0x000000ffff087224 */ /* 0x000fe400078e00ff */
[----:B--2---:R-:W-:-:S06]  /*0170*/  IMAD.WIDE R2, R11, 0x4, R2 ;  /* 0x000000040b027825 */ /* 0x004fcc00078e0202 */
[----:B------:R1:W2:Y:S01]  /*0180*/  @P0 LDG.E.EL R8, desc[UR6][R2.64] ;  /* 0x0000000602080981 */ /* 0x0002a2000c2e1900 */
[----:B------:R-:W3:Y:S01]  /*0190*/  S2UR UR5, SR_CgaCtaId ;  /* 0x00000000000579c3 */ /* 0x000ee20000008800 */
[----:B------:R-:W-:Y:S01]  /*01a0*/  IMAD.SHL.U32 R9, R0, 0x4, RZ ;  /* 0x0000000400097824 */ /* 0x000fe200078e00ff */
[----:B------:R-:W-:Y:S01]  /*01b0*/  UMOV UR4, 0x400 ;  /* 0x0000040000047882 */ /* 0x000fe20000000000 */
[----:B------:R-:W-:-:S03]  /*01c0*/  SHF.R.U32.HI R4, RZ, 0x2, R0 ;  /* 0x00000002ff047819 */ /* 0x000fc60000011600 */
[----:B------:R-:W-:Y:S02]  /*01d0*/  LOP3.LUT R10, R6, 0x7c, R9, 0xf8, !PT ;  /* 0x0000007c060a7812 */ /* 0x000fe400078ef809 */
[----:B------:R-:W-:Y:S02]  /*01e0*/  SHF.R.U32.HI R9, RZ, 0x2, R9 ;  /* 0x00000002ff097819 */ /* 0x000fe40000011609 */
[----:B------:R-:W-:Y:S02]  /*01f0*/  LOP3.LUT R6, R7, 0x3, R0, 0xf8, !PT ;  /* 0x0000000307067812 */ /* 0x000fe400078ef800 */
[----:B------:R-:W-:Y:S02]  /*0200*/  SGXT.U32 R7, R9, 0x5 ;  /* 0x000000050907781a */ /* 0x000fe40000000000 */
[----:B------:R-:W-:Y:S02]  /*0210*/  SGXT.U32 R4, R4, 0x5 ;  /* 0x000000050404781a */ /* 0x000fe40000000000 */
[----:B------:R-:W-:Y:S01]  /*0220*/  ISETP.GE.AND P0, PT, R6, 0x4, PT ;  /* 0x000000040600780c */ /* 0x000fe20003f06270 */
[----:B------:R-:W-:Y:S01]  /*0230*/  IMAD.IADD R7, R10, 0x1, R7 ;  /* 0x000000010a077824 */ /* 0x000fe200078e0207 */
[----:B------:R-:W-:-:S02]  /*0240*/  LOP3.LUT R5, R5, R4, RZ, 0xfc, !PT ;  /* 0x0000000405057212 */ /* 0x000fc400078efcff */
[----:B-1----:R-:W-:Y:S02]  /*0250*/  LOP3.LUT R3, R0, 0x7f, RZ, 0xc0, !PT ;  /* 0x0000007f00037812 */ /* 0x002fe400078ec0ff */
[----:B------:R-:W-:Y:S01]  /*0260*/  ISETP.LT.AND P0, PT, R5, 0x40, !P0 ;  /* 0x000000400500780c */ /* 0x000fe20004701270 */
[----:B---3--:R-:W-:Y:S02]  /*0270*/  UPRMT UR4, UR5, 0x654, UR4 ;  /* 0x0000065405047896 */ /* 0x008fe40008000004 */
[----:B------:R-:W-:-:S04]  /*0280*/  IMAD.IADD R3, R4, 0x1, R3 ;  /* 0x0000000104037824 */ /* 0x000fc800078e0203 */
[----:B------:R-:W-:Y:S02]  /*0290*/  LEA R7, R7, UR4, 0x2 ;  /* 0x0000000407077c11 */ /* 0x000fe4000f8e10ff */
[----:B------:R-:W-:-:S03]  /*02a0*/  LEA R0, R3, UR4, 0x2 ;  /* 0x0000000403007c11 */ /* 0x000fc6000f8e10ff */
[----:B--2---:R1:W-:Y:S01]  /*02b0*/  STS [R7], R8 ;  /* 0x0000000807007388 */ /* 0x0043e20000000800 */
[----:B------:R-:W-:Y:S06]  /*02c0*/  BAR.SYNC.DEFER_BLOCKING 0x0 ;  /* 0x0000000000007b1d */ /* 0x000fec0000010000 */
[----:B-1----:R-:W-:Y:S05]  /*02d0*/  @!P0 EXIT ;  /* 0x000000000000894d */ /* 0x002fea0003800000 */
[----:B------:R-:W0:Y:S01]  /*02e0*/  LDS R7, [R0] ;  /* 0x0000000000077984 */ /* 0x000e220000000800 */
[----:B------:R-:W1:Y:S01]  /*02f0*/  LDC.64 R2, c[0x0][0x218] ;  /* 0x00008600ff027b82 */ /* 0x000e620000000a00 */
[----:B------:R-:W-:-:S04]  /*0300*/  IMAD R5, R5, 0x4, R6 ;  /* 0x0000000405057824 */ /* 0x000fc800078e0206 */
[----:B-1----:R-:W-:-:S05]  /*0310*/  IMAD.WIDE R2, R5, 0x4, R2 ;  /* 0x0000000405027825 */ /* 0x002fca00078e0202 */
[----:B0-----:R-:W-:Y:S01]  /*0320*/  STG.E desc[UR6][R2.64], R7 ;  /* 0x0000000702007986 */ /* 0x001fe2000c101906 */
[----:B------:R-:W-:Y:S05]  /*0330*/  EXIT ;  /* 0x000000000000794d */ /* 0x000fea0003800000 */
.L_x_0:
[----:B------:R-:W-:-:S00]  /*0340*/  BRA `(.L_x_0) ;  /* 0xfffffffc00fc7947 */ /* 0x000fc0000383ffff */
[----:B------:R-:W-:-:S00]  /*0350*/  NOP ;  /* 0x0000000000007918 */ /* 0x000fc00000000000 */
        /* <DEDUP_REMOVED lines=10> */
.L_x_1:


//--------------------- .nv.shared.triton_poi_fused_clone_2 --------------------------
	.section	.nv.shared.triton_poi_fused_clone_2,"aw",@nobits
	.sectionflags	@""
	.align	16
	.zero		1024


//--------------------- .nv.constant0.triton_poi_fused_clone_2 --------------------------
	.section	.nv.constant0.triton_poi_fused_clone_2,"a",@progbits
	.sectionflags	@""
	.align	4
.nv.constant0.triton_poi_fused_clone_2:
	.zero		552
